	.headerflags	@"EF_CUDA_TEXMODE_UNIFIED EF_CUDA_64BIT_ADDRESS EF_CUDA_ACCELERATORS EF_CUDA_SM90 EF_CUDA_VIRTUAL_SM(EF_CUDA_SM90)"
	.elftype	@"ET_EXEC"


//--------------------- .nv.info                  --------------------------
	.section	.nv.info,"",@"SHT_CUDA_INFO"
	.align	4


	//----- nvinfo : EIATTR_REGCOUNT
	.align		4
        /*0000*/ 	.byte	0x04, 0x2f
        /*0002*/ 	.short	(.L_3 - .L_2)
	.align		4
.L_2:
        /*0004*/ 	.word	index@(triton_poi_fused__native_batch_norm_legit_no_training_convolution_relu_threshold_backward_3)
        /*0008*/ 	.word	0x00000017


	//----- nvinfo : EIATTR_MIN_STACK_SIZE
	.align		4
.L_3:
        /*000c*/ 	.byte	0x04, 0x12
        /*000e*/ 	.short	(.L_5 - .L_4)
	.align		4
.L_4:
        /*0010*/ 	.word	index@(triton_poi_fused__native_batch_norm_legit_no_training_convolution_relu_threshold_backward_3)
        /*0014*/ 	.word	0x00000000


	//----- nvinfo : EIATTR_FRAME_SIZE
	.align		4
.L_5:
        /*0018*/ 	.byte	0x04, 0x11
        /*001a*/ 	.short	(.L_7 - .L_6)
	.align		4
.L_6:
        /*001c*/ 	.word	index@(triton_poi_fused__native_batch_norm_legit_no_training_convolution_relu_threshold_backward_3)
        /*0020*/ 	.word	0x00000000


	//----- nvinfo : EIATTR_MIN_STACK_SIZE
	.align		4
.L_7:
        /*0024*/ 	.byte	0x04, 0x12
        /*0026*/ 	.short	(.L_9 - .L_8)
	.align		4
.L_8:
        /*0028*/ 	.word	index@(triton_poi_fused__native_batch_norm_legit_no_training_convolution_relu_threshold_backward_3)
        /*002c*/ 	.word	0x00000000
.L_9:


//--------------------- .nv.info.triton_poi_fused__native_batch_norm_legit_no_training_convolution_relu_threshold_backward_3 --------------------------
	.section	.nv.info.triton_poi_fused__native_batch_norm_legit_no_training_convolution_relu_threshold_backward_3,"",@"SHT_CUDA_INFO"
	.sectionflags	@""
	.align	4


	//----- nvinfo : EIATTR_CUDA_API_VERSION
	.align		4
        /*0000*/ 	.byte	0x04, 0x37
        /*0002*/ 	.short	(.L_11 - .L_10)
.L_10:
        /*0004*/ 	.word	0x0000007c


	//----- nvinfo : EIATTR_KPARAM_INFO
	.align		4
.L_11:
        /*0008*/ 	.byte	0x04, 0x17
        /*000a*/ 	.short	(.L_13 - .L_12)
.L_12:
        /*000c*/ 	.word	0x00000000
        /*0010*/ 	.short	0x0008
        /*0012*/ 	.short	0x0040
        /*0014*/ 	.byte	0x00, 0xf0, 0x11, 0x00


	//----- nvinfo : EIATTR_KPARAM_INFO
	.align		4
.L_13:
        /*0018*/ 	.byte	0x04, 0x17
        /*001a*/ 	.short	(.L_15 - .L_14)
.L_14:
        /*001c*/ 	.word	0x00000000
        /*0020*/ 	.short	0x0007
        /*0022*/ 	.short	0x0038
        /*0024*/ 	.byte	0x00, 0xf4, 0x21, 0x00


	//----- nvinfo : EIATTR_KPARAM_INFO
	.align		4
.L_15:
        /*0028*/ 	.byte	0x04, 0x17
        /*002a*/ 	.short	(.L_17 - .L_16)
.L_16:
        /*002c*/ 	.word	0x00000000
        /*0030*/ 	.short	0x0006
        /*0032*/ 	.short	0x0030
        /*0034*/ 	.byte	0x00, 0xf4, 0x21, 0x00


	//----- nvinfo : EIATTR_KPARAM_INFO
	.align		4
.L_17:
        /*0038*/ 	.byte	0x04, 0x17
        /*003a*/ 	.short	(.L_19 - .L_18)
.L_18:
        /*003c*/ 	.word	0x00000000
        /*0040*/ 	.short	0x0005
        /*0042*/ 	.short	0x0028
        /*0044*/ 	.byte	0x00, 0xf4, 0x21, 0x00


	//----- nvinfo : EIATTR_KPARAM_INFO
	.align		4
.L_19:
        /*0048*/ 	.byte	0x04, 0x17
        /*004a*/ 	.short	(.L_21 - .L_20)
.L_20:
        /*004c*/ 	.word	0x00000000
        /*0050*/ 	.short	0x0004
        /*0052*/ 	.short	0x0020
        /*0054*/ 	.byte	0x00, 0xf4, 0x21, 0x00


	//----- nvinfo : EIATTR_KPARAM_INFO
	.align		4
.L_21:
        /*0058*/ 	.byte	0x04, 0x17
        /*005a*/ 	.short	(.L_23 - .L_22)
.L_22:
        /*005c*/ 	.word	0x00000000
        /*0060*/ 	.short	0x0003
        /*0062*/ 	.short	0x0018
        /*0064*/ 	.byte	0x00, 0xf4, 0x21, 0x00


	//----- nvinfo : EIATTR_KPARAM_INFO
	.align		4
.L_23:
        /*0068*/ 	.byte	0x04, 0x17
        /*006a*/ 	.short	(.L_25 - .L_24)
.L_24:
        /*006c*/ 	.word	0x00000000
        /*0070*/ 	.short	0x0002
        /*0072*/ 	.short	0x0010
        /*0074*/ 	.byte	0x00, 0xf4, 0x21, 0x00


	//----- nvinfo : EIATTR_KPARAM_INFO
	.align		4
.L_25:
        /*0078*/ 	.byte	0x04, 0x17
        /*007a*/ 	.short	(.L_27 - .L_26)
.L_26:
        /*007c*/ 	.word	0x00000000
        /*0080*/ 	.short	0x0001
        /*0082*/ 	.short	0x0008
        /*0084*/ 	.byte	0x00, 0xf4, 0x21, 0x00


	//----- nvinfo : EIATTR_KPARAM_INFO
	.align		4
.L_27:
        /*0088*/ 	.byte	0x04, 0x17
        /*008a*/ 	.short	(.L_29 - .L_28)
.L_28:
        /*008c*/ 	.word	0x00000000
        /*0090*/ 	.short	0x0000
        /*0092*/ 	.short	0x0000
        /*0094*/ 	.byte	0x00, 0xf4, 0x21, 0x00


	//----- nvinfo : EIATTR_SPARSE_MMA_MASK
	.align		4
.L_29:
        /*0098*/ 	.byte	0x03, 0x50
        /*009a*/ 	.short	0x0000


	//----- nvinfo : EIATTR_MAXREG_COUNT
	.align		4
        /*009c*/ 	.byte	0x03, 0x1b
        /*009e*/ 	.short	0x00ff


	//----- nvinfo : EIATTR_EXIT_INSTR_OFFSETS
	.align		4
        /*00a0*/ 	.byte	0x04, 0x1c
        /*00a2*/ 	.short	(.L_31 - .L_30)


	//   ....[0]....
.L_30:
        /*00a4*/ 	.word	0x000003d0


	//   ....[1]....
        /*00a8*/ 	.word	0x000003f0


	//----- nvinfo : EIATTR_REQNTID
	.align		4
.L_31:
        /*00ac*/ 	.byte	0x04, 0x10
        /*00ae*/ 	.short	(.L_33 - .L_32)
.L_32:
        /*00b0*/ 	.word	0x00000080
        /*00b4*/ 	.word	0x00000001
        /*00b8*/ 	.word	0x00000001


	//----- nvinfo : EIATTR_CBANK_PARAM_SIZE
	.align		4
.L_33:
        /*00bc*/ 	.byte	0x03, 0x19
        /*00be*/ 	.short	0x0044


	//----- nvinfo : EIATTR_PARAM_CBANK
	.align		4
        /*00c0*/ 	.byte	0x04, 0x0a
        /*00c2*/ 	.short	(.L_35 - .L_34)
	.align		4
.L_34:
        /*00c4*/ 	.word	index@(.nv.constant0.triton_poi_fused__native_batch_norm_legit_no_training_convolution_relu_threshold_backward_3)
        /*00c8*/ 	.short	0x0210
        /*00ca*/ 	.short	0x0044


	//----- nvinfo : EIATTR_SW_WAR
	.align		4
.L_35:
        /*00cc*/ 	.byte	0x04, 0x36
        /*00ce*/ 	.short	(.L_37 - .L_36)
.L_36:
        /*00d0*/ 	.word	0x00000008
.L_37:


//--------------------- .nv.callgraph             --------------------------
	.section	.nv.callgraph,"",@"SHT_CUDA_CALLGRAPH"
	.align	4
	.sectionentsize	8
	.align		4
        /*0000*/ 	.word	0x00000000
	.align		4
        /*0004*/ 	.word	0xffffffff
	.align		4
        /*0008*/ 	.word	0x00000000
	.align		4
        /*000c*/ 	.word	0xfffffffe
	.align		4
        /*0010*/ 	.word	0x00000000
	.align		4
        /*0014*/ 	.word	0xfffffffd
	.align		4
        /*0018*/ 	.word	0x00000000
	.align		4
        /*001c*/ 	.word	0xfffffffc


//--------------------- .nv.constant4             --------------------------
	.section	.nv.constant4,"a",@progbits
	.align	8
	.align		8
.nv.constant4:
        /*0000*/ 	.dword	_$_str
	.align		8
        /*0008*/ 	.dword	_$_str_$_2


//--------------------- .text.triton_poi_fused__native_batch_norm_legit_no_training_convolution_relu_threshold_backward_3 --------------------------
	.section	.text.triton_poi_fused__native_batch_norm_legit_no_training_convolution_relu_threshold_backward_3,"ax",@progbits
	.align	128
        .global         triton_poi_fused__native_batch_norm_legit_no_training_convolution_relu_threshold_backward_3
        .type           triton_poi_fused__native_batch_norm_legit_no_training_convolution_relu_threshold_backward_3,@function
        .size           triton_poi_fused__native_batch_norm_legit_no_training_convolution_relu_threshold_backward_3,(.L_x_1 - triton_poi_fused__native_batch_norm_legit_no_training_convolution_relu_threshold_backward_3)
        .other          triton_poi_fused__native_batch_norm_legit_no_training_convolution_relu_threshold_backward_3,@"STO_CUDA_ENTRY STV_DEFAULT"
triton_poi_fused__native_batch_norm_legit_no_training_convolution_relu_threshold_backward_3:
.text.triton_poi_fused__native_batch_norm_legit_no_training_convolution_relu_threshold_backward_3:
[----:B------:R-:W0:Y:S01]  /*0000*/  LDC R1, c[0x0][0x28] ;  /* 0x00000a00ff017b82 */ /* 0x000e220000000800 */
[----:B------:R-:W1:Y:S07]  /*0010*/  S2R R0, SR_TID.X ;  /* 0x0000000000007919 */ /* 0x000e6e0000002100 */
[----:B------:R-:W2:Y:S01]  /*0020*/  LDC.64 R12, c[0x0][0x228] ;  /* 0x00008a00ff0c7b82 */ /* 0x000ea20000000a00 */
[----:B------:R-:W-:Y:S01]  /*0030*/  CS2R R4, SRZ ;  /* 0x0000000000047805 */ /* 0x000fe2000001ff00 */
[----:B------:R-:W-:Y:S01]  /*0040*/  ULDC.64 UR4, c[0x0][0x208] ;  /* 0x0000820000047ab9 */ /* 0x000fe20000000a00 */
[----:B------:R-:W3:Y:S05]  /*0050*/  S2R R3, SR_CTAID.X ;  /* 0x0000000000037919 */ /* 0x000eea0000002500 */
[----:B------:R-:W4:Y:S08]  /*0060*/  LDC.64 R10, c[0x0][0x218] ;  /* 0x00008600ff0a7b82 */ /* 0x000f300000000a00 */
[----:B------:R-:W5:Y:S08]  /*0070*/  LDC.64 R14, c[0x0][0x220] ;  /* 0x00008800ff0e7b82 */ /* 0x000f700000000a00 */
[----:B------:R-:W4:Y:S08]  /*0080*/  LDC.64 R16, c[0x0][0x230] ;  /* 0x00008c00ff107b82 */ /* 0x000f300000000a00 */
[----:B------:R-:W5:Y:S01]  /*0090*/  LDC.64 R6, c[0x0][0x238] ;  /* 0x00008e00ff067b82 */ /* 0x000f620000000a00 */
[----:B-1----:R-:W-:-:S02]  /*00a0*/  LOP3.LUT R0, R0, 0x7f, RZ, 0xc0, !PT ;  /* 0x0000007f00007812 */ /* 0x002fc400078ec0ff */
[----:B------:R-:W-:Y:S02]  /*00b0*/  CS2R R8, SRZ ;  /* 0x0000000000087805 */ /* 0x000fe4000001ff00 */
[----:B---3--:R-:W-:Y:S01]  /*00c0*/  SHF.R.S32.HI R2, RZ, 0x18, R3 ;  /* 0x00000018ff027819 */ /* 0x008fe20000011403 */
[----:B------:R-:W-:Y:S01]  /*00d0*/  ULDC.64 UR6, c[0x0][0x248] ;  /* 0x0000920000067ab9 */ /* 0x000fe20000000a00 */
[----:B------:R-:W-:Y:S02]  /*00e0*/  IMAD R0, R3, 0x80, R0 ;  /* 0x0000008003007824 */ /* 0x000fe400078e0200 */
[----:B------:R-:W-:-:S04]  /*00f0*/  SGXT R3, R2, 0x1 ;  /* 0x000000010203781a */ /* 0x000fc80000000200 */
[----:B------:R-:W-:Y:S02]  /*0100*/  LEA.HI R3, R3, R0, RZ, 0x4 ;  /* 0x0000000003037211 */ /* 0x000fe400078f20ff */
[----:B------:R-:W-:Y:S02]  /*0110*/  ISETP.GE.AND P0, PT, R0, 0x100, PT ;  /* 0x000001000000780c */ /* 0x000fe40003f06270 */
[----:B------:R-:W-:-:S04]  /*0120*/  SHF.R.S32.HI R3, RZ, 0x4, R3 ;  /* 0x00000004ff037819 */ /* 0x000fc80000011403 */
[----:B------:R-:W-:-:S04]  /*0130*/  LEA.HI R2, R3, R3, RZ, 0x2 ;  /* 0x0000000303027211 */ /* 0x000fc800078f10ff */
[----:B------:R-:W-:-:S05]  /*0140*/  LOP3.LUT R2, R2, 0xfffffffc, RZ, 0xc0, !PT ;  /* 0xfffffffc02027812 */ /* 0x000fca00078ec0ff */
[----:B------:R-:W-:Y:S02]  /*0150*/  IMAD.IADD R19, R3, 0x1, -R2 ;  /* 0x0000000103137824 */ /* 0x000fe400078e0a02 */
[----:B------:R-:W1:Y:S02]  /*0160*/  LDC.64 R2, c[0x0][0x210] ;  /* 0x00008400ff027b82 */ /* 0x000e640000000a00 */
[----:B--2---:R-:W-:-:S05]  /*0170*/  IMAD.WIDE R12, R19, 0x4, R12 ;  /* 0x00000004130c7825 */ /* 0x004fca00078e020c */
[----:B------:R5:W2:Y:S01]  /*0180*/  @!P0 LDG.E.EL R4, desc[UR4][R12.64] ;  /* 0x000000040c048981 */ /* 0x000aa2000c2e1900 */
[----:B----4-:R-:W-:-:S05]  /*0190*/  IMAD.WIDE R10, R19, 0x4, R10 ;  /* 0x00000004130a7825 */ /* 0x010fca00078e020a */
[----:B------:R3:W4:Y:S01]  /*01a0*/  @!P0 LDG.E.EL R8, desc[UR4][R10.64] ;  /* 0x000000040a088981 */ /* 0x000722000c2e1900 */
[----:B-----5:R-:W-:-:S04]  /*01b0*/  IMAD.WIDE R12, R19, 0x4, R14 ;  /* 0x00000004130c7825 */ /* 0x020fc800078e020e */
[----:B-1----:R-:W-:Y:S01]  /*01c0*/  IMAD.WIDE R2, R0, 0x4, R2 ;  /* 0x0000000400027825 */ /* 0x002fe200078e0202 */
[----:B------:R-:W5:Y:S04]  /*01d0*/  @!P0 LDG.E.EL R9, desc[UR4][R12.64] ;  /* 0x000000040c098981 */ /* 0x000f68000c2e1900 */
[----:B------:R-:W4:Y:S01]  /*01e0*/  @!P0 LDG.E R5, desc[UR4][R2.64] ;  /* 0x0000000402058981 */ /* 0x000f22000c1e1900 */
[----:B0-----:R-:W-:-:S04]  /*01f0*/  IMAD.WIDE R14, R19, 0x4, R16 ;  /* 0x00000004130e7825 */ /* 0x001fc800078e0210 */
[----:B------:R-:W-:Y:S01]  /*0200*/  IMAD.WIDE R16, R19, 0x4, R6 ;  /* 0x0000000413107825 */ /* 0x000fe200078e0206 */
[----:B------:R-:W-:Y:S01]  /*0210*/  CS2R R18, SRZ ;  /* 0x0000000000127805 */ /* 0x000fe2000001ff00 */
[----:B------:R-:W0:Y:S05]  /*0220*/  LDC.64 R6, c[0x0][0x240] ;  /* 0x00009000ff067b82 */ /* 0x000e2a0000000a00 */
[----:B------:R-:W5:Y:S04]  /*0230*/  @!P0 LDG.E.EL R18, desc[UR4][R14.64] ;  /* 0x000000040e128981 */ /* 0x000f68000c2e1900 */
[----:B------:R-:W5:Y:S01]  /*0240*/  @!P0 LDG.E.EL R19, desc[UR4][R16.64] ;  /* 0x0000000410138981 */ /* 0x000f62000c2e1900 */
[----:B---3--:R-:W-:-:S02]  /*0250*/  IMAD.MOV.U32 R11, RZ, RZ, 0x3e800000 ;  /* 0x3e800000ff0b7424 */ /* 0x008fc400078e00ff */
[----:B0-----:R-:W-:-:S04]  /*0260*/  IMAD.WIDE R6, R0, 0x4, R6 ;  /* 0x0000000400067825 */ /* 0x001fc800078e0206 */
[----:B--2---:R-:W-:-:S04]  /*0270*/  FADD R4, R4, 9.9999997473787516356e-06 ;  /* 0x3727c5ac04047421 */ /* 0x004fc80000000000 */
[----:B------:R-:W0:Y:S02]  /*0280*/  MUFU.SQRT R20, R4 ;  /* 0x0000000400147308 */ /* 0x000e240000002000 */
[C---:B0-----:R-:W-:Y:S02]  /*0290*/  FSETP.GT.AND P1, PT, R20.reuse, 8.50705917302346158658e+37, PT ;  /* 0x7e8000001400780b */ /* 0x041fe40003f24000 */
[----:B------:R-:W-:-:S11]  /*02a0*/  FSETP.GEU.AND P2, PT, R20, 1.175494350822287508e-38, PT ;  /* 0x008000001400780b */ /* 0x000fd60003f4e000 */
[----:B------:R-:W-:-:S04]  /*02b0*/  @P1 FMUL R20, R20, 0.25 ;  /* 0x3e80000014141820 */ /* 0x000fc80000400000 */
[----:B------:R-:W-:-:S06]  /*02c0*/  @!P2 FMUL R20, R20, 16777216 ;  /* 0x4b8000001414a820 */ /* 0x000fcc0000400000 */
[----:B------:R-:W0:Y:S01]  /*02d0*/  MUFU.RCP R20, R20 ;  /* 0x0000001400147308 */ /* 0x000e220000001000 */
[----:B------:R-:W-:Y:S01]  /*02e0*/  FSEL R11, R11, 1, P1 ;  /* 0x3f8000000b0b7808 */ /* 0x000fe20000800000 */
[----:B----4-:R-:W-:-:S04]  /*02f0*/  FADD R8, R8, R5 ;  /* 0x0000000508087221 */ /* 0x010fc80000000000 */
[----:B------:R-:W-:Y:S01]  /*0300*/  @!P2 FMUL R11, R11, 16777216 ;  /* 0x4b8000000b0ba820 */ /* 0x000fe20000400000 */
[----:B-----5:R-:W-:-:S03]  /*0310*/  FADD R9, R8, -R9 ;  /* 0x8000000908097221 */ /* 0x020fc60000000000 */
[----:B0-----:R-:W-:-:S04]  /*0320*/  FMUL R4, R20, R11 ;  /* 0x0000000b14047220 */ /* 0x001fc80000400000 */
[----:B------:R-:W-:-:S04]  /*0330*/  FMUL R4, R9, R4 ;  /* 0x0000000409047220 */ /* 0x000fc80000400000 */
[----:B------:R-:W-:-:S05]  /*0340*/  FFMA R4, R4, R18, R19 ;  /* 0x0000001204047223 */ /* 0x000fca0000000013 */
[----:B------:R-:W-:-:S04]  /*0350*/  FSETP.GEU.AND P1, PT, R4, RZ, PT ;  /* 0x000000ff0400720b */ /* 0x000fc80003f2e000 */
[----:B------:R-:W-:Y:S02]  /*0360*/  FSEL R9, R4, RZ, P1 ;  /* 0x000000ff04097208 */ /* 0x000fe40000800000 */
[----:B------:R-:W-:Y:S01]  /*0370*/  IADD3 R4, P1, R0, UR6, RZ ;  /* 0x0000000600047c10 */ /* 0x000fe2000ff3e0ff */
[----:B------:R0:W-:Y:S01]  /*0380*/  @!P0 STG.E desc[UR4][R2.64], R8 ;  /* 0x0000000802008986 */ /* 0x0001e2000c101904 */
[----:B------:R-:W-:Y:S02]  /*0390*/  FSETP.GTU.AND P2, PT, R9, RZ, PT ;  /* 0x000000ff0900720b */ /* 0x000fe40003f4c000 */
[----:B------:R-:W-:Y:S01]  /*03a0*/  LEA.HI.X.SX32 R5, R0, UR7, 0x1, P1 ;  /* 0x0000000700057c11 */ /* 0x000fe200088f0eff */
[----:B------:R0:W-:Y:S01]  /*03b0*/  @!P0 STG.E desc[UR4][R6.64], R9 ;  /* 0x0000000906008986 */ /* 0x0001e2000c101904 */
[----:B------:R-:W-:Y:S01]  /*03c0*/  SEL R11, RZ, 0x1, P2 ;  /* 0x00000001ff0b7807 */ /* 0x000fe20001000000 */
[----:B0-----:R-:W-:Y:S08]  /*03d0*/  @P0 EXIT ;  /* 0x000000000000094d */ /* 0x001ff00003800000 */
[----:B------:R-:W-:Y:S01]  /*03e0*/  STG.E.U8 desc[UR4][R4.64], R11 ;  /* 0x0000000b04007986 */ /* 0x000fe2000c101104 */
[----:B------:R-:W-:Y:S05]  /*03f0*/  EXIT ;  /* 0x000000000000794d */ /* 0x000fea0003800000 */
.L_x_0:
[----:B------:R-:W-:-:S00]  /*0400*/  BRA `(.L_x_0) ;  /* 0xfffffffc00fc7947 */ /* 0x000fc0000383ffff */
[----:B------:R-:W-:-:S00]  /*0410*/  NOP ;  /* 0x0000000000007918 */ /* 0x000fc00000000000 */
        /* <DEDUP_REMOVED lines=14> */
.L_x_1:


//--------------------- .nv.global.init           --------------------------
	.section	.nv.global.init,"aw",@progbits
.nv.global.init:
	.type		_$_str,@object
	.size		_$_str,(_$_str_$_2 - _$_str)
_$_str:
        /*0000*/ 	.byte	0x5f, 0x5f, 0x43, 0x55, 0x44, 0x41, 0x5f, 0x46, 0x54, 0x5a, 0x00
	.type		_$_str_$_2,@object
	.size		_$_str_$_2,(.L_1 - _$_str_$_2)
_$_str_$_2:
        /*000b*/ 	.byte	0x5f, 0x5f, 0x43, 0x55, 0x44, 0x41, 0x5f, 0x50, 0x52, 0x45, 0x43, 0x5f, 0x53, 0x51, 0x52, 0x54
        /*001b*/ 	.byte	0x00
.L_1:


//--------------------- .nv.constant0.triton_poi_fused__native_batch_norm_legit_no_training_convolution_relu_threshold_backward_3 --------------------------
	.section	.nv.constant0.triton_poi_fused__native_batch_norm_legit_no_training_convolution_relu_threshold_backward_3,"a",@progbits
	.sectionflags	@""
	.align	4
.nv.constant0.triton_poi_fused__native_batch_norm_legit_no_training_convolution_relu_threshold_backward_3:
	.zero		596
